//
// Generated by NVIDIA NVVM Compiler
//
// Compiler Build ID: CL-36424714
// Cuda compilation tools, release 13.0, V13.0.88
// Based on NVVM 20.0.0
//

.version 9.0
.target sm_100
.address_size 64

	// .globl	_Z13extract_zerosPfPiii
// _ZZ13extract_zerosPfPiiiE8allsigns has been demoted
// _ZZ8edt_passPiiiE6coeffs has been demoted
// _ZZ8edt_passPiiiE5verts has been demoted

.visible .entry _Z13extract_zerosPfPiii(
	.param .u64 .ptr .align 1 _Z13extract_zerosPfPiii_param_0,
	.param .u64 .ptr .align 1 _Z13extract_zerosPfPiii_param_1,
	.param .u32 _Z13extract_zerosPfPiii_param_2,
	.param .u32 _Z13extract_zerosPfPiii_param_3
)
{
	.reg .pred 	%p<22>;
	.reg .b16 	%rs<14>;
	.reg .b32 	%r<31>;
	.reg .b32 	%f<4>;
	.reg .b64 	%rd<9>;
	// demoted variable
	.shared .align 1 .b8 _ZZ13extract_zerosPfPiiiE8allsigns[288];
	ld.param.u64 	%rd2, [_Z13extract_zerosPfPiii_param_0];
	ld.param.u64 	%rd3, [_Z13extract_zerosPfPiii_param_1];
	ld.param.u32 	%r12, [_Z13extract_zerosPfPiii_param_2];
	ld.param.u32 	%r13, [_Z13extract_zerosPfPiii_param_3];
	mov.u32 	%r15, %ctaid.x;
	mov.u32 	%r1, %ntid.x;
	mov.u32 	%r2, %tid.x;
	mad.lo.s32 	%r3, %r15, %r1, %r2;
	mov.u32 	%r16, %ctaid.y;
	mov.u32 	%r17, %ntid.y;
	mov.u32 	%r4, %tid.y;
	mad.lo.s32 	%r18, %r16, %r17, %r4;
	mad.lo.s32 	%r5, %r12, %r18, %r3;
	max.s32 	%r6, %r12, %r13;
	setp.gt.s32 	%p2, %r12, %r3;
	setp.gt.s32 	%p3, %r13, %r18;
	and.pred  	%p4, %p2, %p3;
	@%p4 bra 	$L__BB0_2;
	bar.sync 	0;
	bra.uni 	$L__BB0_23;
$L__BB0_2:
	cvta.to.global.u64 	%rd4, %rd2;
	mul.wide.s32 	%rd5, %r5, 4;
	add.s64 	%rd1, %rd4, %rd5;
	ld.global.f32 	%f1, [%rd1];
	setp.eq.f32 	%p6, %f1, 0f00000000;
	mov.b32 	%r30, 0;
	mov.pred 	%p21, 0;
	@%p6 bra 	$L__BB0_5;
	setp.lt.f32 	%p8, %f1, 0f00000000;
	mov.b32 	%r30, -1;
	@%p8 bra 	$L__BB0_5;
	mov.b32 	%r30, 1;
	mov.pred 	%p21, -1;
$L__BB0_5:
	mov.u32 	%r23, _ZZ13extract_zerosPfPiiiE8allsigns;
	mad.lo.s32 	%r8, %r4, 18, %r23;
	cvt.u16.u32 	%rs1, %r30;
	add.s32 	%r9, %r8, %r2;
	st.shared.u8 	[%r9+1], %rs1;
	setp.ne.s32 	%p10, %r3, 0;
	@%p10 bra 	$L__BB0_7;
	st.shared.u8 	[%r8], %rs1;
	bra.uni 	$L__BB0_19;
$L__BB0_7:
	add.s32 	%r24, %r12, -1;
	setp.ne.s32 	%p11, %r3, %r24;
	@%p11 bra 	$L__BB0_9;
	st.shared.u8 	[%r9+2], %rs1;
	bra.uni 	$L__BB0_19;
$L__BB0_9:
	setp.ne.s32 	%p12, %r2, 0;
	@%p12 bra 	$L__BB0_14;
	ld.global.f32 	%f2, [%rd1+-4];
	setp.eq.f32 	%p16, %f2, 0f00000000;
	mov.b16 	%rs12, 0;
	@%p16 bra 	$L__BB0_13;
	setp.lt.f32 	%p17, %f2, 0f00000000;
	mov.b16 	%rs12, 255;
	@%p17 bra 	$L__BB0_13;
	mov.b16 	%rs12, 1;
$L__BB0_13:
	st.shared.u8 	[%r8], %rs12;
	bra.uni 	$L__BB0_19;
$L__BB0_14:
	add.s32 	%r25, %r1, -1;
	setp.ne.s32 	%p13, %r2, %r25;
	@%p13 bra 	$L__BB0_19;
	ld.global.f32 	%f3, [%rd1+4];
	setp.eq.f32 	%p14, %f3, 0f00000000;
	mov.b16 	%rs13, 0;
	@%p14 bra 	$L__BB0_18;
	setp.lt.f32 	%p15, %f3, 0f00000000;
	mov.b16 	%rs13, 255;
	@%p15 bra 	$L__BB0_18;
	mov.b16 	%rs13, 1;
$L__BB0_18:
	st.shared.u8 	[%r8+17], %rs13;
$L__BB0_19:
	bar.sync 	0;
	not.pred 	%p18, %p21;
	@%p18 bra 	$L__BB0_22;
	ld.shared.u8 	%rs10, [%r9];
	setp.eq.s16 	%p19, %rs10, 255;
	mov.b32 	%r30, 0;
	@%p19 bra 	$L__BB0_22;
	ld.shared.u8 	%rs11, [%r9+2];
	setp.ne.s16 	%p20, %rs11, 255;
	selp.u32 	%r30, 1, 0, %p20;
$L__BB0_22:
	mul.lo.s32 	%r27, %r6, %r6;
	mul.lo.s32 	%r28, %r27, %r30;
	cvta.to.global.u64 	%rd6, %rd3;
	add.s64 	%rd8, %rd6, %rd5;
	st.global.u32 	[%rd8], %r28;
$L__BB0_23:
	ret;

}
	// .globl	_Z8edt_passPiii
.visible .entry _Z8edt_passPiii(
	.param .u64 .ptr .align 1 _Z8edt_passPiii_param_0,
	.param .u32 _Z8edt_passPiii_param_1,
	.param .u32 _Z8edt_passPiii_param_2
)
{
	.reg .pred 	%p<9>;
	.reg .b32 	%r<87>;
	.reg .b64 	%rd<5>;
	// demoted variable
	.shared .align 4 .b8 _ZZ8edt_passPiiiE6coeffs[2048];
	// demoted variable
	.shared .align 4 .b8 _ZZ8edt_passPiiiE5verts[2048];
	ld.param.u64 	%rd2, [_Z8edt_passPiii_param_0];
	ld.param.u32 	%r82, [_Z8edt_passPiii_param_1];
	cvta.to.global.u64 	%rd3, %rd2;
	mov.u32 	%r26, %ctaid.x;
	mov.u32 	%r27, %ntid.x;
	mov.u32 	%r28, %tid.x;
	mad.lo.s32 	%r1, %r26, %r27, %r28;
	mov.u32 	%r29, %ctaid.y;
	mov.u32 	%r30, %ntid.y;
	mov.u32 	%r31, %tid.y;
	mad.lo.s32 	%r32, %r29, %r30, %r31;
	mad.lo.s32 	%r33, %r82, %r32, %r1;
	mul.wide.s32 	%rd4, %r33, 4;
	add.s64 	%rd1, %rd3, %rd4;
	ld.global.u32 	%r2, [%rd1];
	abs.s32 	%r86, %r2;
	shl.b32 	%r34, %r1, 2;
	mov.u32 	%r35, _ZZ8edt_passPiiiE6coeffs;
	add.s32 	%r4, %r35, %r34;
	st.shared.u32 	[%r4], %r86;
	bar.sync 	0;
	xor.b32  	%r5, %r1, 1;
	xor.b32  	%r36, %r34, 4;
	add.s32 	%r37, %r35, %r36;
	ld.shared.u32 	%r6, [%r37];
	setp.le.s32 	%p1, %r86, %r6;
	mov.u32 	%r81, %r1;
	@%p1 bra 	$L__BB1_2;
	add.s32 	%r38, %r6, 1;
	st.shared.u32 	[%r4], %r38;
	mov.u32 	%r81, %r5;
$L__BB1_2:
	mov.u32 	%r40, _ZZ8edt_passPiiiE5verts;
	add.s32 	%r41, %r40, %r34;
	st.shared.u32 	[%r41], %r81;
	bar.sync 	0;
	setp.lt.s32 	%p2, %r82, 1;
	@%p2 bra 	$L__BB1_8;
	and.b32  	%r84, %r1, -2;
	mov.b32 	%r83, 3;
$L__BB1_4:
	and.b32  	%r43, %r84, -4;
	shr.s32 	%r13, %r43, 1;
	and.b32  	%r44, %r84, 3;
	shr.u32 	%r14, %r44, 1;
	or.b32  	%r15, %r14, %r44;
	and.b32  	%r45, %r83, %r1;
	shl.b32 	%r46, %r84, 2;
	and.b32  	%r47, %r46, -16;
	add.s32 	%r16, %r40, %r47;
	ld.shared.u32 	%r49, [%r16+4];
	sub.s32 	%r50, %r1, %r49;
	add.s32 	%r17, %r35, %r47;
	ld.shared.u32 	%r52, [%r17+4];
	mad.lo.s32 	%r18, %r50, %r50, %r52;
	ld.shared.u32 	%r53, [%r16+8];
	sub.s32 	%r54, %r1, %r53;
	ld.shared.u32 	%r55, [%r17+8];
	mad.lo.s32 	%r19, %r54, %r54, %r55;
	shl.b32 	%r56, %r15, 2;
	add.s32 	%r57, %r16, %r56;
	ld.shared.u32 	%r58, [%r57];
	sub.s32 	%r59, %r1, %r58;
	add.s32 	%r60, %r17, %r56;
	ld.shared.u32 	%r61, [%r60];
	mad.lo.s32 	%r20, %r59, %r59, %r61;
	min.s32 	%r62, %r18, %r20;
	min.s32 	%r63, %r19, %r62;
	min.s32 	%r86, %r86, %r63;
	setp.ne.s32 	%p3, %r45, 0;
	setp.ne.s32 	%p4, %r45, %r83;
	and.pred  	%p5, %p3, %p4;
	@%p5 bra 	$L__BB1_6;
	min.s32 	%r64, %r19, %r18;
	setp.lt.s32 	%p6, %r64, %r20;
	xor.b32  	%r65, %r15, 2;
	selp.b32 	%r66, %r65, %r15, %p6;
	shl.b32 	%r67, %r66, 2;
	add.s32 	%r68, %r16, %r67;
	ld.shared.u32 	%r69, [%r68];
	add.s32 	%r70, %r17, %r67;
	ld.shared.u32 	%r71, [%r70];
	bar.sync 	0;
	add.s32 	%r72, %r13, %r14;
	shl.b32 	%r73, %r72, 2;
	add.s32 	%r75, %r35, %r73;
	st.shared.u32 	[%r75], %r71;
	add.s32 	%r77, %r40, %r73;
	st.shared.u32 	[%r77], %r69;
	bar.sync 	0;
	bra.uni 	$L__BB1_7;
$L__BB1_6:
	bar.sync 	0;
	bar.sync 	0;
$L__BB1_7:
	shl.b32 	%r78, %r83, 1;
	or.b32  	%r83, %r78, 1;
	setp.gt.u32 	%p7, %r82, 1;
	shr.u32 	%r82, %r82, 1;
	mov.u32 	%r84, %r13;
	@%p7 bra 	$L__BB1_4;
$L__BB1_8:
	setp.lt.s32 	%p8, %r2, 0;
	neg.s32 	%r79, %r86;
	selp.b32 	%r80, %r79, %r86, %p8;
	st.global.u32 	[%rd1], %r80;
	ret;

}


// ===== COMPILED SASS (sm_100) =====

	.target	sm_100

	.elftype	@"ET_EXEC"


//--------------------- .note.nv.tkinfo           --------------------------
	.section	.note.nv.tkinfo,"",@"SHT_NOTE"
	.sectionflags	@"SHF_NOTE_NV_TKINFO"
	.tkinfo
        /*0018*/ 	.word	0x00000002
        /*0030*/ 	.string	""
        /*0030*/ 	.string	"ptxas"
        /*0030*/ 	.string	"Cuda compilation tools, release 13.0, V13.0.88"
        /*0030*/ 	.string	"Build cuda_13.0.r13.0/compiler.36424714_0"
        /*0030*/ 	.string	"-arch sm_100 -m 64 "



//--------------------- .note.nv.cuinfo           --------------------------
	.section	.note.nv.cuinfo,"",@"SHT_NOTE"
	.sectionflags	@"SHF_NOTE_NV_CUINFO"
        /*0018*/ 	.short	0x0002
        /*001a*/ 	.short	0x0064
        /*001c*/ 	.short	0x0082
	.zero		2


//--------------------- .nv.info                  --------------------------
	.section	.nv.info,"",@"SHT_CUDA_INFO"
	.align	4


	//----- nvinfo : EIATTR_REGCOUNT
	.align		4
        /*0000*/ 	.byte	0x04, 0x2f
        /*0002*/ 	.short	(.L_1 - .L_0)
	.align		4
.L_0:
        /*0004*/ 	.word	index@(_Z13extract_zerosPfPiii)
        /*0008*/ 	.word	0x0000000e


	//----- nvinfo : EIATTR_FRAME_SIZE
	.align		4
.L_1:
        /*000c*/ 	.byte	0x04, 0x11
        /*000e*/ 	.short	(.L_3 - .L_2)
	.align		4
.L_2:
        /*0010*/ 	.word	index@(_Z13extract_zerosPfPiii)
        /*0014*/ 	.word	0x00000000


	//----- nvinfo : EIATTR_REGCOUNT
	.align		4
.L_3:
        /*0018*/ 	.byte	0x04, 0x2f
        /*001a*/ 	.short	(.L_5 - .L_4)
	.align		4
.L_4:
        /*001c*/ 	.word	index@(_Z8edt_passPiii)
        /*0020*/ 	.word	0x0000001a


	//----- nvinfo : EIATTR_FRAME_SIZE
	.align		4
.L_5:
        /*0024*/ 	.byte	0x04, 0x11
        /*0026*/ 	.short	(.L_7 - .L_6)
	.align		4
.L_6:
        /*0028*/ 	.word	index@(_Z8edt_passPiii)
        /*002c*/ 	.word	0x00000000


	//----- nvinfo : EIATTR_MIN_STACK_SIZE
	.align		4
.L_7:
        /*0030*/ 	.byte	0x04, 0x12
        /*0032*/ 	.short	(.L_9 - .L_8)
	.align		4
.L_8:
        /*0034*/ 	.word	index@(_Z8edt_passPiii)
        /*0038*/ 	.word	0x00000000


	//----- nvinfo : EIATTR_MIN_STACK_SIZE
	.align		4
.L_9:
        /*003c*/ 	.byte	0x04, 0x12
        /*003e*/ 	.short	(.L_11 - .L_10)
	.align		4
.L_10:
        /*0040*/ 	.word	index@(_Z13extract_zerosPfPiii)
        /*0044*/ 	.word	0x00000000
.L_11:


//--------------------- .nv.compat                --------------------------
	.section	.nv.compat,"",@"SHT_CUDA_COMPAT_INFO"
	.align	4
        /*0000*/ 	.byte	0x02, 0x09, 0x00, 0x00, 0x02, 0x02, 0x01, 0x00, 0x02, 0x05, 0x05, 0x00, 0x03, 0x07, 0x01, 0x01
        /*0010*/ 	.byte	0x02, 0x03, 0x00, 0x00, 0x02, 0x06, 0x01, 0x00, 0x04, 0x0b, 0x08, 0x00, 0x09, 0x00, 0x00, 0x00
        /*0020*/ 	.byte	0x00, 0x00, 0x00, 0x00


//--------------------- .nv.info._Z8edt_passPiii  --------------------------
	.section	.nv.info._Z8edt_passPiii,"",@"SHT_CUDA_INFO"
	.sectionflags	@""
	.align	4


	//----- nvinfo : EIATTR_CUDA_API_VERSION
	.align		4
        /*0000*/ 	.byte	0x04, 0x37
        /*0002*/ 	.short	(.L_13 - .L_12)
.L_12:
        /*0004*/ 	.word	0x00000082


	//----- nvinfo : EIATTR_KPARAM_INFO
	.align		4
.L_13:
        /*0008*/ 	.byte	0x04, 0x17
        /*000a*/ 	.short	(.L_15 - .L_14)
.L_14:
        /*000c*/ 	.word	0x00000000
        /*0010*/ 	.short	0x0002
        /*0012*/ 	.short	0x000c
        /*0014*/ 	.byte	0x00, 0xf0, 0x11, 0x00


	//----- nvinfo : EIATTR_KPARAM_INFO
	.align		4
.L_15:
        /*0018*/ 	.byte	0x04, 0x17
        /*001a*/ 	.short	(.L_17 - .L_16)
.L_16:
        /*001c*/ 	.word	0x00000000
        /*0020*/ 	.short	0x0001
        /*0022*/ 	.short	0x0008
        /*0024*/ 	.byte	0x00, 0xf0, 0x11, 0x00


	//----- nvinfo : EIATTR_KPARAM_INFO
	.align		4
.L_17:
        /*0028*/ 	.byte	0x04, 0x17
        /*002a*/ 	.short	(.L_19 - .L_18)
.L_18:
        /*002c*/ 	.word	0x00000000
        /*0030*/ 	.short	0x0000
        /*0032*/ 	.short	0x0000
        /*0034*/ 	.byte	0x00, 0xf5, 0x21, 0x00


	//----- nvinfo : EIATTR_SPARSE_MMA_MASK
	.align		4
.L_19:
        /*0038*/ 	.byte	0x03, 0x50
        /*003a*/ 	.short	0x0000


	//----- nvinfo : EIATTR_MAXREG_COUNT
	.align		4
        /*003c*/ 	.byte	0x03, 0x1b
        /*003e*/ 	.short	0x00ff


	//----- nvinfo : EIATTR_NUM_BARRIERS
	.align		4
        /*0040*/ 	.byte	0x02, 0x4c
        /*0042*/ 	.byte	0x01
	.zero		1


	//----- nvinfo : EIATTR_MERCURY_ISA_VERSION
	.align		4
        /*0044*/ 	.byte	0x03, 0x5f
        /*0046*/ 	.short	0x0101


	//----- nvinfo : EIATTR_VRC_CTA_INIT_COUNT
	.align		4
        /*0048*/ 	.byte	0x02, 0x4a
	.zero		1
	.zero		1


	//----- nvinfo : EIATTR_EXIT_INSTR_OFFSETS
	.align		4
        /*004c*/ 	.byte	0x04, 0x1c
        /*004e*/ 	.short	(.L_21 - .L_20)


	//   ....[0]....
.L_20:
        /*0050*/ 	.word	0x00000630


	//----- nvinfo : EIATTR_CRS_STACK_SIZE
	.align		4
.L_21:
        /*0054*/ 	.byte	0x04, 0x1e
        /*0056*/ 	.short	(.L_23 - .L_22)
.L_22:
        /*0058*/ 	.word	0x00000000


	//----- nvinfo : EIATTR_CBANK_PARAM_SIZE
	.align		4
.L_23:
        /*005c*/ 	.byte	0x03, 0x19
        /*005e*/ 	.short	0x0010


	//----- nvinfo : EIATTR_PARAM_CBANK
	.align		4
        /*0060*/ 	.byte	0x04, 0x0a
        /*0062*/ 	.short	(.L_25 - .L_24)
	.align		4
.L_24:
        /*0064*/ 	.word	index@(.nv.constant0._Z8edt_passPiii)
        /*0068*/ 	.short	0x0380
        /*006a*/ 	.short	0x0010


	//----- nvinfo : EIATTR_SW_WAR
	.align		4
.L_25:
        /*006c*/ 	.byte	0x04, 0x36
        /*006e*/ 	.short	(.L_27 - .L_26)
.L_26:
        /*0070*/ 	.word	0x00000008
.L_27:


//--------------------- .nv.info._Z13extract_zerosPfPiii --------------------------
	.section	.nv.info._Z13extract_zerosPfPiii,"",@"SHT_CUDA_INFO"
	.sectionflags	@""
	.align	4


	//----- nvinfo : EIATTR_CUDA_API_VERSION
	.align		4
        /*0000*/ 	.byte	0x04, 0x37
        /*0002*/ 	.short	(.L_29 - .L_28)
.L_28:
        /*0004*/ 	.word	0x00000082


	//----- nvinfo : EIATTR_KPARAM_INFO
	.align		4
.L_29:
        /*0008*/ 	.byte	0x04, 0x17
        /*000a*/ 	.short	(.L_31 - .L_30)
.L_30:
        /*000c*/ 	.word	0x00000000
        /*0010*/ 	.short	0x0003
        /*0012*/ 	.short	0x0014
        /*0014*/ 	.byte	0x00, 0xf0, 0x11, 0x00


	//----- nvinfo : EIATTR_KPARAM_INFO
	.align		4
.L_31:
        /*0018*/ 	.byte	0x04, 0x17
        /*001a*/ 	.short	(.L_33 - .L_32)
.L_32:
        /*001c*/ 	.word	0x00000000
        /*0020*/ 	.short	0x0002
        /*0022*/ 	.short	0x0010
        /*0024*/ 	.byte	0x00, 0xf0, 0x11, 0x00


	//----- nvinfo : EIATTR_KPARAM_INFO
	.align		4
.L_33:
        /*0028*/ 	.byte	0x04, 0x17
        /*002a*/ 	.short	(.L_35 - .L_34)
.L_34:
        /*002c*/ 	.word	0x00000000
        /*0030*/ 	.short	0x0001
        /*0032*/ 	.short	0x0008
        /*0034*/ 	.byte	0x00, 0xf5, 0x21, 0x00


	//----- nvinfo : EIATTR_KPARAM_INFO
	.align		4
.L_35:
        /*0038*/ 	.byte	0x04, 0x17
        /*003a*/ 	.short	(.L_37 - .L_36)
.L_36:
        /*003c*/ 	.word	0x00000000
        /*0040*/ 	.short	0x0000
        /*0042*/ 	.short	0x0000
        /*0044*/ 	.byte	0x00, 0xf5, 0x21, 0x00


	//----- nvinfo : EIATTR_SPARSE_MMA_MASK
	.align		4
.L_37:
        /*0048*/ 	.byte	0x03, 0x50
        /*004a*/ 	.short	0x0000


	//----- nvinfo : EIATTR_MAXREG_COUNT
	.align		4
        /*004c*/ 	.byte	0x03, 0x1b
        /*004e*/ 	.short	0x00ff


	//----- nvinfo : EIATTR_NUM_BARRIERS
	.align		4
        /*0050*/ 	.byte	0x02, 0x4c
        /*0052*/ 	.byte	0x01
	.zero		1


	//----- nvinfo : EIATTR_MERCURY_ISA_VERSION
	.align		4
        /*0054*/ 	.byte	0x03, 0x5f
        /*0056*/ 	.short	0x0101


	//----- nvinfo : EIATTR_VRC_CTA_INIT_COUNT
	.align		4
        /*0058*/ 	.byte	0x02, 0x4a
	.zero		1
	.zero		1


	//----- nvinfo : EIATTR_EXIT_INSTR_OFFSETS
	.align		4
        /*005c*/ 	.byte	0x04, 0x1c
        /*005e*/ 	.short	(.L_39 - .L_38)


	//   ....[0]....
.L_38:
        /*0060*/ 	.word	0x000000d0


	//   ....[1]....
        /*0064*/ 	.word	0x000005a0


	//----- nvinfo : EIATTR_CRS_STACK_SIZE
	.align		4
.L_39:
        /*0068*/ 	.byte	0x04, 0x1e
        /*006a*/ 	.short	(.L_41 - .L_40)
.L_40:
        /*006c*/ 	.word	0x00000000


	//----- nvinfo : EIATTR_CBANK_PARAM_SIZE
	.align		4
.L_41:
        /*0070*/ 	.byte	0x03, 0x19
        /*0072*/ 	.short	0x0018


	//----- nvinfo : EIATTR_PARAM_CBANK
	.align		4
        /*0074*/ 	.byte	0x04, 0x0a
        /*0076*/ 	.short	(.L_43 - .L_42)
	.align		4
.L_42:
        /*0078*/ 	.word	index@(.nv.constant0._Z13extract_zerosPfPiii)
        /*007c*/ 	.short	0x0380
        /*007e*/ 	.short	0x0018


	//----- nvinfo : EIATTR_SW_WAR
	.align		4
.L_43:
        /*0080*/ 	.byte	0x04, 0x36
        /*0082*/ 	.short	(.L_45 - .L_44)
.L_44:
        /*0084*/ 	.word	0x00000008
.L_45:


//--------------------- .nv.callgraph             --------------------------
	.section	.nv.callgraph,"",@"SHT_CUDA_CALLGRAPH"
	.align	4
	.sectionentsize	8
	.align		4
        /*0000*/ 	.word	0x00000000
	.align		4
        /*0004*/ 	.word	0xffffffff
	.align		4
        /*0008*/ 	.word	0x00000000
	.align		4
        /*000c*/ 	.word	0xfffffffe
	.align		4
        /*0010*/ 	.word	0x00000000
	.align		4
        /*0014*/ 	.word	0xfffffffd
	.align		4
        /*0018*/ 	.word	0x00000000
	.align		4
        /*001c*/ 	.word	0xfffffffc


//--------------------- .text._Z8edt_passPiii     --------------------------
	.section	.text._Z8edt_passPiii,"ax",@progbits
	.align	128
        .global         _Z8edt_passPiii
        .type           _Z8edt_passPiii,@function
        .size           _Z8edt_passPiii,(.L_x_17 - _Z8edt_passPiii)
        .other          _Z8edt_passPiii,@"STO_CUDA_ENTRY STV_DEFAULT"
_Z8edt_passPiii:
.text._Z8edt_passPiii:
[----:B------:R-:W-:Y:S01]  /*0000*/  LDC R1, c[0x0][0x37c] ;  /* 0x0000df00ff017b82 */ /* 0x000fe20000000800 */
[----:B------:R-:W0:Y:S07]  /*0010*/  S2R R5, SR_TID.X ;  /* 0x0000000000057919 */ /* 0x000e2e0000002100 */
[----:B------:R-:W0:Y:S01]  /*0020*/  S2UR UR4, SR_CTAID.X ;  /* 0x00000000000479c3 */ /* 0x000e220000002500 */
[----:B------:R-:W1:Y:S01]  /*0030*/  LDCU UR7, c[0x0][0x388] ;  /* 0x00007100ff0777ac */ /* 0x000e620008000800 */
[----:B------:R-:W2:Y:S01]  /*0040*/  S2R R7, SR_TID.Y ;  /* 0x0000000000077919 */ /* 0x000ea20000002200 */
[----:B------:R-:W3:Y:S05]  /*0050*/  LDCU.64 UR8, c[0x0][0x358] ;  /* 0x00006b00ff0877ac */ /* 0x000eea0008000a00 */
[----:B------:R-:W0:Y:S08]  /*0060*/  LDC R0, c[0x0][0x360] ;  /* 0x0000d800ff007b82 */ /* 0x000e300000000800 */
[----:B------:R-:W2:Y:S08]  /*0070*/  S2UR UR5, SR_CTAID.Y ;  /* 0x00000000000579c3 */ /* 0x000eb00000002600 */
[----:B------:R-:W2:Y:S08]  /*0080*/  LDC R4, c[0x0][0x364] ;  /* 0x0000d900ff047b82 */ /* 0x000eb00000000800 */
[----:B------:R-:W4:Y:S01]  /*0090*/  LDC.64 R2, c[0x0][0x380] ;  /* 0x0000e000ff027b82 */ /* 0x000f220000000a00 */
[----:B0-----:R-:W-:-:S02]  /*00a0*/  IMAD R0, R0, UR4, R5 ;  /* 0x0000000400007c24 */ /* 0x001fc4000f8e0205 */
[----:B--2---:R-:W-:-:S04]  /*00b0*/  IMAD R5, R4, UR5, R7 ;  /* 0x0000000504057c24 */ /* 0x004fc8000f8e0207 */
[----:B-1----:R-:W-:-:S04]  /*00c0*/  IMAD R5, R5, UR7, R0 ;  /* 0x0000000705057c24 */ /* 0x002fc8000f8e0200 */
[----:B----4-:R-:W-:-:S05]  /*00d0*/  IMAD.WIDE R2, R5, 0x4, R2 ;  /* 0x0000000405027825 */ /* 0x010fca00078e0202 */
[----:B---3--:R-:W2:Y:S01]  /*00e0*/  LDG.E R17, desc[UR8][R2.64] ;  /* 0x0000000802117981 */ /* 0x008ea2000c1e1900 */
[----:B------:R-:W0:Y:S01]  /*00f0*/  S2UR UR5, SR_CgaCtaId ;  /* 0x00000000000579c3 */ /* 0x000e220000008800 */
[----:B------:R-:W-:Y:S01]  /*0100*/  UMOV UR4, 0x400 ;  /* 0x0000040000047882 */ /* 0x000fe20000000000 */
[C---:B------:R-:W-:Y:S01]  /*0110*/  IMAD.SHL.U32 R5, R0.reuse, 0x4, RZ ;  /* 0x0000000400057824 */ /* 0x040fe200078e00ff */
[----:B------:R-:W-:Y:S01]  /*0120*/  LOP3.LUT R4, R0, 0x1, RZ, 0x3c, !PT ;  /* 0x0000000100047812 */ /* 0x000fe200078e3cff */
[----:B------:R-:W-:Y:S01]  /*0130*/  IMAD.MOV.U32 R8, RZ, RZ, R0 ;  /* 0x000000ffff087224 */ /* 0x000fe200078e0000 */
[----:B------:R-:W-:Y:S02]  /*0140*/  UISETP.GE.AND UP0, UPT, UR7, 0x1, UPT ;  /* 0x000000010700788c */ /* 0x000fe4000bf06270 */
[----:B------:R-:W-:Y:S01]  /*0150*/  LOP3.LUT R6, R5, 0x4, RZ, 0x3c, !PT ;  /* 0x0000000405067812 */ /* 0x000fe200078e3cff */
[----:B0-----:R-:W-:Y:S02]  /*0160*/  ULEA UR6, UR5, UR4, 0x18 ;  /* 0x0000000405067291 */ /* 0x001fe4000f8ec0ff */
[----:B------:R-:W-:-:S04]  /*0170*/  UIADD3 UR4, UPT, UPT, UR4, 0x800, URZ ;  /* 0x0000080004047890 */ /* 0x000fc8000fffe0ff */
[----:B------:R-:W-:Y:S01]  /*0180*/  ULEA UR4, UR5, UR4, 0x18 ;  /* 0x0000000405047291 */ /* 0x000fe2000f8ec0ff */
[----:B--2---:R-:W-:-:S05]  /*0190*/  IABS R7, R17 ;  /* 0x0000001100077213 */ /* 0x004fca0000000000 */
[----:B------:R-:W-:Y:S01]  /*01a0*/  STS [R5+UR6], R7 ;  /* 0x0000000705007988 */ /* 0x000fe20008000806 */
[----:B------:R-:W-:Y:S06]  /*01b0*/  BAR.SYNC.DEFER_BLOCKING 0x0 ;  /* 0x0000000000007b1d */ /* 0x000fec0000010000 */
[----:B------:R-:W0:Y:S02]  /*01c0*/  LDS R6, [R6+UR6] ;  /* 0x0000000606067984 */ /* 0x000e240008000800 */
[----:B0-----:R-:W-:-:S13]  /*01d0*/  ISETP.GT.AND P0, PT, R7, R6, PT ;  /* 0x000000060700720c */ /* 0x001fda0003f04270 */
[----:B------:R-:W-:Y:S02]  /*01e0*/  @P0 VIADD R10, R6, 0x1 ;  /* 0x00000001060a0836 */ /* 0x000fe40000000000 */
[----:B------:R-:W-:Y:S02]  /*01f0*/  @P0 IMAD.MOV.U32 R8, RZ, RZ, R4 ;  /* 0x000000ffff080224 */ /* 0x000fe400078e0004 */
[----:B------:R-:W-:Y:S01]  /*0200*/  IMAD.MOV.U32 R4, RZ, RZ, R7 ;  /* 0x000000ffff047224 */ /* 0x000fe200078e0007 */
[----:B------:R0:W-:Y:S04]  /*0210*/  @P0 STS [R5+UR6], R10 ;  /* 0x0000000a05000988 */ /* 0x0001e80008000806 */
[----:B------:R0:W-:Y:S01]  /*0220*/  STS [R5+UR4], R8 ;  /* 0x0000000805007988 */ /* 0x0001e20008000804 */
[----:B------:R-:W-:Y:S06]  /*0230*/  BAR.SYNC.DEFER_BLOCKING 0x0 ;  /* 0x0000000000007b1d */ /* 0x000fec0000010000 */
[----:B------:R-:W-:Y:S05]  /*0240*/  BRA.U !UP0, `(.L_x_0) ;  /* 0x0000000108ec7547 */ /* 0x000fea000b800000 */
[----:B------:R-:W1:Y:S01]  /*0250*/  LDCU UR5, c[0x0][0x388] ;  /* 0x00007100ff0577ac */ /* 0x000e620008000800 */
[----:B------:R-:W-:Y:S01]  /*0260*/  BSSY.RECONVERGENT B0, `(.L_x_0) ;  /* 0x0000039000007945 */ /* 0x000fe20003800200 */
[----:B------:R-:W-:Y:S01]  /*0270*/  LOP3.LUT R9, R0, 0xfffffffe, RZ, 0xc0, !PT ;  /* 0xfffffffe00097812 */ /* 0x000fe200078ec0ff */
[----:B0-----:R-:W-:Y:S02]  /*0280*/  IMAD.MOV.U32 R5, RZ, RZ, 0x3 ;  /* 0x00000003ff057424 */ /* 0x001fe400078e00ff */
[----:B-1----:R-:W-:-:S07]  /*0290*/  IMAD.U32 R20, RZ, RZ, UR5 ;  /* 0x00000005ff147e24 */ /* 0x002fce000f8e00ff */
.L_x_3:
[C---:B------:R-:W-:Y:S01]  /*02a0*/  IMAD.SHL.U32 R7, R9.reuse, 0x4, RZ ;  /* 0x0000000409077824 */ /* 0x040fe200078e00ff */
[----:B------:R-:W-:Y:S02]  /*02b0*/  LOP3.LUT R6, R9, 0x3, RZ, 0xc0, !PT ;  /* 0x0000000309067812 */ /* 0x000fe400078ec0ff */
[----:B------:R-:W-:Y:S02]  /*02c0*/  LOP3.LUT P0, RZ, R5, R0, RZ, 0xc0, !PT ;  /* 0x0000000005ff7212 */ /* 0x000fe4000780c0ff */
[----:B------:R-:W-:Y:S02]  /*02d0*/  LOP3.LUT R11, R7, 0xfffffff0, RZ, 0xc0, !PT ;  /* 0xfffffff0070b7812 */ /* 0x000fe400078ec0ff */
[----:B------:R-:W-:-:S03]  /*02e0*/  SHF.R.U32.HI R6, RZ, 0x1, R6 ;  /* 0x00000001ff067819 */ /* 0x000fc60000011606 */
[C---:B------:R-:W-:Y:S01]  /*02f0*/  VIADD R8, R11.reuse, UR4 ;  /* 0x000000040b087c36 */ /* 0x040fe20008000000 */
[----:B------:R-:W-:Y:S01]  /*0300*/  LOP3.LUT R7, R6, 0x3, R9, 0xf8, !PT ;  /* 0x0000000306077812 */ /* 0x000fe200078ef809 */
[----:B------:R-:W0:Y:S01]  /*0310*/  LDS R13, [R11+UR4+0x4] ;  /* 0x000004040b0d7984 */ /* 0x000e220008000800 */
[----:B------:R-:W-:Y:S01]  /*0320*/  VIADD R10, R11, UR6 ;  /* 0x000000060b0a7c36 */ /* 0x000fe20008000000 */
[----:B------:R-:W-:Y:S02]  /*0330*/  LOP3.LUT R9, R9, 0xfffffffc, RZ, 0xc0, !PT ;  /* 0xfffffffc09097812 */ /* 0x000fe400078ec0ff */
[C---:B------:R-:W-:Y:S01]  /*0340*/  LEA R15, R7.reuse, R8, 0x2 ;  /* 0x00000008070f7211 */ /* 0x040fe200078e10ff */
[----:B------:R-:W1:Y:S01]  /*0350*/  LDS R12, [R11+UR6+0x4] ;  /* 0x000004060b0c7984 */ /* 0x000e620008000800 */
[----:B------:R-:W-:-:S03]  /*0360*/  IMAD R18, R7, 0x4, R10 ;  /* 0x0000000407127824 */ /* 0x000fc600078e020a */
[----:B------:R-:W2:Y:S04]  /*0370*/  LDS R21, [R11+UR4+0x8] ;  /* 0x000008040b157984 */ /* 0x000ea80008000800 */
[----:B------:R-:W3:Y:S04]  /*0380*/  LDS R15, [R15] ;  /* 0x000000000f0f7984 */ /* 0x000ee80000000800 */
[----:B------:R-:W4:Y:S04]  /*0390*/  LDS R23, [R11+UR6+0x8] ;  /* 0x000008060b177984 */ /* 0x000f280008000800 */
[----:B------:R-:W5:Y:S01]  /*03a0*/  LDS R19, [R18] ;  /* 0x0000000012137984 */ /* 0x000f620000000800 */
[----:B0-----:R-:W-:-:S04]  /*03b0*/  IMAD.IADD R13, R0, 0x1, -R13 ;  /* 0x00000001000d7824 */ /* 0x001fc800078e0a0d */
[----:B-1----:R-:W-:Y:S01]  /*03c0*/  IMAD R13, R13, R13, R12 ;  /* 0x0000000d0d0d7224 */ /* 0x002fe200078e020c */
[----:B------:R-:W-:Y:S01]  /*03d0*/  LOP3.LUT R12, R5, R0, RZ, 0xc0, !PT ;  /* 0x00000000050c7212 */ /* 0x000fe200078ec0ff */
[----:B--2---:R-:W-:-:S03]  /*03e0*/  IMAD.IADD R14, R0, 0x1, -R21 ;  /* 0x00000001000e7824 */ /* 0x004fc600078e0a15 */
[----:B------:R-:W-:Y:S01]  /*03f0*/  ISETP.NE.AND P1, PT, R12, R5, PT ;  /* 0x000000050c00720c */ /* 0x000fe20003f25270 */
[----:B---3--:R-:W-:Y:S02]  /*0400*/  IMAD.IADD R16, R0, 0x1, -R15 ;  /* 0x0000000100107824 */ /* 0x008fe400078e0a0f */
[----:B----4-:R-:W-:Y:S02]  /*0410*/  IMAD R14, R14, R14, R23 ;  /* 0x0000000e0e0e7224 */ /* 0x010fe400078e0217 */
[----:B-----5:R-:W-:-:S05]  /*0420*/  IMAD R16, R16, R16, R19 ;  /* 0x0000001010107224 */ /* 0x020fca00078e0213 */
[----:B------:R-:W-:-:S04]  /*0430*/  VIMNMX3 R11, R13, R16, R14, PT ;  /* 0x000000100d0b720f */ /* 0x000fc8000380010e */
[----:B------:R-:W-:Y:S02]  /*0440*/  VIMNMX R4, PT, PT, R11, R4, PT ;  /* 0x000000040b047248 */ /* 0x000fe40003fe0100 */
[----:B------:R-:W-:Y:S01]  /*0450*/  SHF.R.S32.HI R11, RZ, 0x1, R9 ;  /* 0x00000001ff0b7819 */ /* 0x000fe20000011409 */
[----:B------:R-:W-:Y:S06]  /*0460*/  @P0 BRA P1, `(.L_x_1) ;  /* 0x0000000000400947 */ /* 0x000fec0000800000 */
[----:B------:R-:W-:Y:S01]  /*0470*/  VIMNMX R9, PT, PT, R13, R14, PT ;  /* 0x0000000e0d097248 */ /* 0x000fe20003fe0100 */
[----:B------:R-:W-:Y:S05]  /*0480*/  WARPSYNC.ALL ;  /* 0x0000000000007948 */ /* 0x000fea0003800000 */
[----:B------:R-:W-:Y:S01]  /*0490*/  ISETP.GE.AND P0, PT, R9, R16, PT ;  /* 0x000000100900720c */ /* 0x000fe20003f06270 */
[----:B------:R-:W-:-:S05]  /*04a0*/  IMAD.IADD R6, R11, 0x1, R6 ;  /* 0x000000010b067824 */ /* 0x000fca00078e0206 */
[C---:B------:R-:W-:Y:S02]  /*04b0*/  LEA R9, R6.reuse, UR6, 0x2 ;  /* 0x0000000606097c11 */ /* 0x040fe4000f8e10ff */
[----:B------:R-:W-:-:S05]  /*04c0*/  LEA R6, R6, UR4, 0x2 ;  /* 0x0000000406067c11 */ /* 0x000fca000f8e10ff */
[----:B------:R-:W-:-:S05]  /*04d0*/  @!P0 LOP3.LUT R7, R7, 0x2, RZ, 0x3c, !PT ;  /* 0x0000000207078812 */ /* 0x000fca00078e3cff */
[C---:B------:R-:W-:Y:S01]  /*04e0*/  IMAD R10, R7.reuse, 0x4, R10 ;  /* 0x00000004070a7824 */ /* 0x040fe200078e020a */
[----:B------:R-:W-:-:S05]  /*04f0*/  LEA R7, R7, R8, 0x2 ;  /* 0x0000000807077211 */ /* 0x000fca00078e10ff */
[----:B------:R-:W0:Y:S04]  /*0500*/  LDS R10, [R10] ;  /* 0x000000000a0a7984 */ /* 0x000e280000000800 */
[----:B------:R-:W1:Y:S01]  /*0510*/  LDS R7, [R7] ;  /* 0x0000000007077984 */ /* 0x000e620000000800 */
[----:B------:R-:W-:Y:S06]  /*0520*/  BAR.SYNC.DEFER_BLOCKING 0x0 ;  /* 0x0000000000007b1d */ /* 0x000fec0000010000 */
[----:B0-----:R0:W-:Y:S04]  /*0530*/  STS [R9], R10 ;  /* 0x0000000a09007388 */ /* 0x0011e80000000800 */
[----:B-1----:R0:W-:Y:S01]  /*0540*/  STS [R6], R7 ;  /* 0x0000000706007388 */ /* 0x0021e20000000800 */
[----:B------:R-:W-:Y:S06]  /*0550*/  BAR.SYNC.DEFER_BLOCKING 0x0 ;  /* 0x0000000000007b1d */ /* 0x000fec0000010000 */
[----:B------:R-:W-:Y:S05]  /*0560*/  BRA `(.L_x_2) ;  /* 0x00000000000c7947 */ /* 0x000fea0003800000 */
.L_x_1:
[----:B------:R-:W-:Y:S05]  /*0570*/  WARPSYNC.ALL ;  /* 0x0000000000007948 */ /* 0x000fea0003800000 */
[----:B------:R-:W-:Y:S08]  /*0580*/  BAR.SYNC.DEFER_BLOCKING 0x0 ;  /* 0x0000000000007b1d */ /* 0x000ff00000010000 */
[----:B------:R-:W-:Y:S06]  /*0590*/  BAR.SYNC.DEFER_BLOCKING 0x0 ;  /* 0x0000000000007b1d */ /* 0x000fec0000010000 */
.L_x_2:
[----:B------:R-:W-:Y:S01]  /*05a0*/  ISETP.GT.U32.AND P0, PT, R20, 0x1, PT ;  /* 0x000000011400780c */ /* 0x000fe20003f04070 */
[----:B0-----:R-:W-:Y:S01]  /*05b0*/  IMAD.MOV.U32 R9, RZ, RZ, R11 ;  /* 0x000000ffff097224 */ /* 0x001fe200078e000b */
[----:B------:R-:W-:Y:S02]  /*05c0*/  LEA R5, R5, 0x1, 0x1 ;  /* 0x0000000105057811 */ /* 0x000fe400078e08ff */
[----:B------:R-:W-:-:S09]  /*05d0*/  SHF.R.U32.HI R20, RZ, 0x1, R20 ;  /* 0x00000001ff147819 */ /* 0x000fd20000011614 */
[----:B------:R-:W-:Y:S05]  /*05e0*/  @P0 BRA `(.L_x_3) ;  /* 0xfffffffc002c0947 */ /* 0x000fea000383ffff */
[----:B------:R-:W-:Y:S05]  /*05f0*/  BSYNC.RECONVERGENT B0 ;  /* 0x0000000000007941 */ /* 0x000fea0003800200 */
.L_x_0:
[----:B------:R-:W-:-:S13]  /*0600*/  ISETP.GE.AND P0, PT, R17, RZ, PT ;  /* 0x000000ff1100720c */ /* 0x000fda0003f06270 */
[----:B------:R-:W-:-:S05]  /*0610*/  @!P0 IMAD.MOV R4, RZ, RZ, -R4 ;  /* 0x000000ffff048224 */ /* 0x000fca00078e0a04 */
[----:B------:R-:W-:Y:S01]  /*0620*/  STG.E desc[UR8][R2.64], R4 ;  /* 0x0000000402007986 */ /* 0x000fe2000c101908 */
[----:B------:R-:W-:Y:S05]  /*0630*/  EXIT ;  /* 0x000000000000794d */ /* 0x000fea0003800000 */
.L_x_4:
[----:B------:R-:W-:-:S00]  /*0640*/  BRA `(.L_x_4) ;  /* 0xfffffffc00fc7947 */ /* 0x000fc0000383ffff */
[----:B------:R-:W-:-:S00]  /*0650*/  NOP ;  /* 0x0000000000007918 */ /* 0x000fc00000000000 */
        /* <DEDUP_REMOVED lines=10> */
.L_x_17:


//--------------------- .text._Z13extract_zerosPfPiii --------------------------
	.section	.text._Z13extract_zerosPfPiii,"ax",@progbits
	.align	128
        .global         _Z13extract_zerosPfPiii
        .type           _Z13extract_zerosPfPiii,@function
        .size           _Z13extract_zerosPfPiii,(.L_x_18 - _Z13extract_zerosPfPiii)
        .other          _Z13extract_zerosPfPiii,@"STO_CUDA_ENTRY STV_DEFAULT"
_Z13extract_zerosPfPiii:
.text._Z13extract_zerosPfPiii:
[----:B------:R-:W-:Y:S01]  /*0000*/  LDC R1, c[0x0][0x37c] ;  /* 0x0000df00ff017b82 */ /* 0x000fe20000000800 */
[----:B------:R-:W0:Y:S07]  /*0010*/  S2R R8, SR_TID.Y ;  /* 0x0000000000087919 */ /* 0x000e2e0000002200 */
[----:B------:R-:W1:Y:S01]  /*0020*/  LDC R6, c[0x0][0x360] ;  /* 0x0000d800ff067b82 */ /* 0x000e620000000800 */
[----:B------:R-:W2:Y:S01]  /*0030*/  LDCU.64 UR4, c[0x0][0x390] ;  /* 0x00007200ff0477ac */ /* 0x000ea20008000a00 */
[----:B------:R-:W1:Y:S06]  /*0040*/  S2R R11, SR_TID.X ;  /* 0x00000000000b7919 */ /* 0x000e6c0000002100 */
[----:B------:R-:W0:Y:S08]  /*0050*/  S2UR UR7, SR_CTAID.Y ;  /* 0x00000000000779c3 */ /* 0x000e300000002600 */
[----:B------:R-:W0:Y:S08]  /*0060*/  LDC R5, c[0x0][0x364] ;  /* 0x0000d900ff057b82 */ /* 0x000e300000000800 */
[----:B------:R-:W1:Y:S01]  /*0070*/  S2UR UR6, SR_CTAID.X ;  /* 0x00000000000679c3 */ /* 0x000e620000002500 */
[----:B0-----:R-:W-:-:S05]  /*0080*/  IMAD R5, R5, UR7, R8 ;  /* 0x0000000705057c24 */ /* 0x001fca000f8e0208 */
[----:B--2---:R-:W-:Y:S01]  /*0090*/  ISETP.GE.AND P0, PT, R5, UR5, PT ;  /* 0x0000000505007c0c */ /* 0x004fe2000bf06270 */
[----:B-1----:R-:W-:-:S05]  /*00a0*/  IMAD R0, R6, UR6, R11 ;  /* 0x0000000606007c24 */ /* 0x002fca000f8e020b */
[----:B------:R-:W-:-:S13]  /*00b0*/  ISETP.LT.AND P0, PT, R0, UR4, !P0 ;  /* 0x0000000400007c0c */ /* 0x000fda000c701270 */
[----:B------:R-:W-:Y:S06]  /*00c0*/  @!P0 BAR.SYNC.DEFER_BLOCKING 0x0 ;  /* 0x0000000000008b1d */ /* 0x000fec0000010000 */
[----:B------:R-:W-:Y:S05]  /*00d0*/  @!P0 EXIT ;  /* 0x000000000000894d */ /* 0x000fea0003800000 */
[----:B------:R-:W0:Y:S01]  /*00e0*/  LDC.64 R2, c[0x0][0x380] ;  /* 0x0000e000ff027b82 */ /* 0x000e220000000a00 */
[----:B------:R-:W1:Y:S01]  /*00f0*/  LDCU.64 UR8, c[0x0][0x358] ;  /* 0x00006b00ff0877ac */ /* 0x000e620008000a00 */
[----:B------:R-:W-:-:S04]  /*0100*/  IMAD R5, R5, UR4, R0 ;  /* 0x0000000405057c24 */ /* 0x000fc8000f8e0200 */
[----:B0-----:R-:W-:-:S05]  /*0110*/  IMAD.WIDE R2, R5, 0x4, R2 ;  /* 0x0000000405027825 */ /* 0x001fca00078e0202 */
[----:B-1----:R-:W2:Y:S01]  /*0120*/  LDG.E R10, desc[UR8][R2.64] ;  /* 0x00000008020a7981 */ /* 0x002ea2000c1e1900 */
[----:B------:R-:W-:Y:S01]  /*0130*/  MOV R4, 0x400 ;  /* 0x0000040000047802 */ /* 0x000fe20000000f00 */
[----:B------:R-:W-:Y:S01]  /*0140*/  BSSY.RECONVERGENT B0, `(.L_x_5) ;  /* 0x000000e000007945 */ /* 0x000fe20003800200 */
[----:B------:R-:W-:Y:S01]  /*0150*/  ISETP.NE.AND P1, PT, R0, RZ, PT ;  /* 0x000000ff0000720c */ /* 0x000fe20003f25270 */
[----:B------:R-:W0:Y:S01]  /*0160*/  S2R R7, SR_CgaCtaId ;  /* 0x0000000000077919 */ /* 0x000e220000008800 */
[----:B------:R-:W-:Y:S02]  /*0170*/  PLOP3.LUT P0, PT, PT, PT, PT, 0x8, 0x80 ;  /* 0x000000000080781c */ /* 0x000fe40003f0e170 */
[----:B0-----:R-:W-:-:S05]  /*0180*/  LEA R4, R7, R4, 0x18 ;  /* 0x0000000407047211 */ /* 0x001fca00078ec0ff */
[----:B------:R-:W-:Y:S02]  /*0190*/  IMAD R7, R8, 0x12, R4 ;  /* 0x0000001208077824 */ /* 0x000fe400078e0204 */
[----:B------:R-:W-:Y:S02]  /*01a0*/  IMAD.MOV.U32 R4, RZ, RZ, RZ ;  /* 0x000000ffff047224 */ /* 0x000fe400078e00ff */
[----:B------:R-:W-:Y:S01]  /*01b0*/  IMAD.IADD R9, R7, 0x1, R11 ;  /* 0x0000000107097824 */ /* 0x000fe200078e020b */
[----:B--2---:R-:W-:-:S13]  /*01c0*/  FSETP.NEU.AND P2, PT, R10, RZ, PT ;  /* 0x000000ff0a00720b */ /* 0x004fda0003f4d000 */
[----:B------:R-:W-:Y:S05]  /*01d0*/  @!P2 BRA `(.L_x_6) ;  /* 0x000000000010a947 */ /* 0x000fea0003800000 */
[----:B------:R-:W-:Y:S01]  /*01e0*/  FSETP.GEU.AND P2, PT, R10, RZ, PT ;  /* 0x000000ff0a00720b */ /* 0x000fe20003f4e000 */
[----:B------:R-:W-:-:S12]  /*01f0*/  IMAD.MOV.U32 R4, RZ, RZ, -0x1 ;  /* 0xffffffffff047424 */ /* 0x000fd800078e00ff */
[----:B------:R-:W-:Y:S01]  /*0200*/  @P2 PLOP3.LUT P0, PT, PT, PT, PT, 0x80, 0x8 ;  /* 0x000000000008281c */ /* 0x000fe20003f0f070 */
[----:B------:R-:W-:-:S12]  /*0210*/  @P2 IMAD.MOV.U32 R4, RZ, RZ, 0x1 ;  /* 0x00000001ff042424 */ /* 0x000fd800078e00ff */
.L_x_6:
[----:B------:R-:W-:Y:S05]  /*0220*/  BSYNC.RECONVERGENT B0 ;  /* 0x0000000000007941 */ /* 0x000fea0003800200 */
.L_x_5:
[----:B------:R0:W-:Y:S01]  /*0230*/  STS.U8 [R9+0x1], R4 ;  /* 0x0000010409007388 */ /* 0x0001e20000000000 */
[----:B------:R-:W-:Y:S03]  /*0240*/  BSSY.RECONVERGENT B0, `(.L_x_7) ;  /* 0x0000023000007945 */ /* 0x000fe60003800200 */
[----:B------:R0:W-:Y:S01]  /*0250*/  @!P1 STS.U8 [R7], R4 ;  /* 0x0000000407009388 */ /* 0x0001e20000000000 */
[----:B------:R-:W-:Y:S05]  /*0260*/  @!P1 BRA `(.L_x_8) ;  /* 0x0000000000809947 */ /* 0x000fea0003800000 */
[----:B------:R-:W-:-:S06]  /*0270*/  UIADD3 UR6, UPT, UPT, UR4, -0x1, URZ ;  /* 0xffffffff04067890 */ /* 0x000fcc000fffe0ff */
[----:B------:R-:W-:-:S13]  /*0280*/  ISETP.NE.AND P1, PT, R0, UR6, PT ;  /* 0x0000000600007c0c */ /* 0x000fda000bf25270 */
[----:B------:R1:W-:Y:S01]  /*0290*/  @!P1 STS.U8 [R9+0x2], R4 ;  /* 0x0000020409009388 */ /* 0x0003e20000000000 */
[----:B------:R-:W-:Y:S05]  /*02a0*/  @!P1 BRA `(.L_x_8) ;  /* 0x0000000000709947 */ /* 0x000fea0003800000 */
[----:B------:R-:W-:-:S13]  /*02b0*/  ISETP.NE.AND P1, PT, R11, RZ, PT ;  /* 0x000000ff0b00720c */ /* 0x000fda0003f25270 */
[----:B------:R-:W-:Y:S05]  /*02c0*/  @P1 BRA `(.L_x_9) ;  /* 0x0000000000301947 */ /* 0x000fea0003800000 */
[----:B------:R-:W2:Y:S01]  /*02d0*/  LDG.E R2, desc[UR8][R2.64+-0x4] ;  /* 0xfffffc0802027981 */ /* 0x000ea2000c1e1900 */
[----:B------:R-:W-:Y:S01]  /*02e0*/  BSSY.RECONVERGENT B1, `(.L_x_10) ;  /* 0x0000008000017945 */ /* 0x000fe20003800200 */
[----:B------:R-:W-:Y:S02]  /*02f0*/  PRMT R0, RZ, 0x7610, R0 ;  /* 0x00007610ff007816 */ /* 0x000fe40000000000 */
[----:B--2---:R-:W-:-:S13]  /*0300*/  FSETP.NEU.AND P1, PT, R2, RZ, PT ;  /* 0x000000ff0200720b */ /* 0x004fda0003f2d000 */
[----:B------:R-:W-:Y:S05]  /*0310*/  @!P1 BRA `(.L_x_11) ;  /* 0x0000000000109947 */ /* 0x000fea0003800000 */
[----:B------:R-:W-:Y:S01]  /*0320*/  FSETP.GEU.AND P1, PT, R2, RZ, PT ;  /* 0x000000ff0200720b */ /* 0x000fe20003f2e000 */
[----:B------:R-:W-:Y:S02]  /*0330*/  IMAD.MOV.U32 R0, RZ, RZ, 0xff ;  /* 0x000000ffff007424 */ /* 0x000fe400078e00ff */
[----:B------:R-:W-:-:S10]  /*0340*/  IMAD.MOV.U32 R2, RZ, RZ, 0x1 ;  /* 0x00000001ff027424 */ /* 0x000fd400078e00ff */
[----:B------:R-:W-:-:S07]  /*0350*/  @P1 PRMT R0, R2, 0x7610, R0 ;  /* 0x0000761002001816 */ /* 0x000fce0000000000 */
.L_x_11:
[----:B------:R-:W-:Y:S05]  /*0360*/  BSYNC.RECONVERGENT B1 ;  /* 0x0000000000017941 */ /* 0x000fea0003800200 */
.L_x_10:
[----:B------:R3:W-:Y:S01]  /*0370*/  STS.U8 [R7], R0 ;  /* 0x0000000007007388 */ /* 0x0007e20000000000 */
[----:B------:R-:W-:Y:S05]  /*0380*/  BRA `(.L_x_8) ;  /* 0x0000000000387947 */ /* 0x000fea0003800000 */
.L_x_9:
[----:B------:R-:W-:-:S05]  /*0390*/  VIADD R0, R6, 0xffffffff ;  /* 0xffffffff06007836 */ /* 0x000fca0000000000 */
[----:B------:R-:W-:-:S13]  /*03a0*/  ISETP.NE.AND P1, PT, R11, R0, PT ;  /* 0x000000000b00720c */ /* 0x000fda0003f25270 */
        /* <DEDUP_REMOVED lines=10> */
.L_x_13:
[----:B------:R-:W-:Y:S05]  /*0450*/  BSYNC.RECONVERGENT B1 ;  /* 0x0000000000017941 */ /* 0x000fea0003800200 */
.L_x_12:
[----:B------:R2:W-:Y:S02]  /*0460*/  STS.U8 [R7+0x11], R0 ;  /* 0x0000110007007388 */ /* 0x0005e40000000000 */
.L_x_8:
[----:B------:R-:W-:Y:S05]  /*0470*/  BSYNC.RECONVERGENT B0 ;  /* 0x0000000000007941 */ /* 0x000fea0003800200 */
.L_x_7:
[----:B------:R-:W4:Y:S01]  /*0480*/  LDC.64 R2, c[0x0][0x388] ;  /* 0x0000e200ff027b82 */ /* 0x000f220000000a00 */
[----:B------:R-:W-:Y:S01]  /*0490*/  UISETP.LT.AND UP0, UPT, UR4, UR5, UPT ;  /* 0x000000050400728c */ /* 0x000fe2000bf01270 */
[----:B------:R-:W-:Y:S05]  /*04a0*/  WARPSYNC.ALL ;  /* 0x0000000000007948 */ /* 0x000fea0003800000 */
[----:B------:R-:W-:Y:S01]  /*04b0*/  USEL UR4, UR4, UR5, !UP0 ;  /* 0x0000000504047287 */ /* 0x000fe2000c000000 */
[----:B------:R-:W-:Y:S01]  /*04c0*/  BSSY.RECONVERGENT B0, `(.L_x_14) ;  /* 0x0000009000007945 */ /* 0x000fe20003800200 */
[----:B------:R-:W-:Y:S06]  /*04d0*/  BAR.SYNC.DEFER_BLOCKING 0x0 ;  /* 0x0000000000007b1d */ /* 0x000fec0000010000 */
[----:B------:R-:W-:Y:S05]  /*04e0*/  @!P0 BRA `(.L_x_15) ;  /* 0x0000000000188947 */ /* 0x000fea0003800000 */
[----:B--23--:R-:W2:Y:S01]  /*04f0*/  LDS.U8 R0, [R9] ;  /* 0x0000000009007984 */ /* 0x00cea20000000000 */
[----:B01----:R-:W-:Y:S01]  /*0500*/  IMAD.MOV.U32 R4, RZ, RZ, RZ ;  /* 0x000000ffff047224 */ /* 0x003fe200078e00ff */
[----:B--2---:R-:W-:-:S13]  /*0510*/  ISETP.NE.AND P1, PT, R0, 0xff, PT ;  /* 0x000000ff0000780c */ /* 0x004fda0003f25270 */
[----:B------:R-:W0:Y:S02]  /*0520*/  @P1 LDS.U8 R0, [R9+0x2] ;  /* 0x0000020009001984 */ /* 0x000e240000000000 */
[----:B0-----:R-:W-:-:S04]  /*0530*/  @P1 ISETP.NE.AND P0, PT, R0, 0xff, PT ;  /* 0x000000ff0000180c */ /* 0x001fc80003f05270 */
[----:B------:R-:W-:-:S09]  /*0540*/  @P1 SEL R4, RZ, 0x1, !P0 ;  /* 0x00000001ff041807 */ /* 0x000fd20004000000 */
.L_x_15:
[----:B------:R-:W-:Y:S05]  /*0550*/  BSYNC.RECONVERGENT B0 ;  /* 0x0000000000007941 */ /* 0x000fea0003800200 */
.L_x_14:
[----:B------:R-:W-:Y:S01]  /*0560*/  UIMAD UR5, UR4, UR4, URZ ;  /* 0x00000004040572a4 */ /* 0x000fe2000f8e02ff */
[----:B----4-:R-:W-:-:S05]  /*0570*/  IMAD.WIDE R2, R5, 0x4, R2 ;  /* 0x0000000405027825 */ /* 0x010fca00078e0202 */
[----:B------:R-:W-:-:S05]  /*0580*/  IMAD R5, R4, UR5, RZ ;  /* 0x0000000504057c24 */ /* 0x000fca000f8e02ff */
[----:B------:R-:W-:Y:S01]  /*0590*/  STG.E desc[UR8][R2.64], R5 ;  /* 0x0000000502007986 */ /* 0x000fe2000c101908 */
[----:B------:R-:W-:Y:S05]  /*05a0*/  EXIT ;  /* 0x000000000000794d */ /* 0x000fea0003800000 */
.L_x_16:
        /* <DEDUP_REMOVED lines=13> */
.L_x_18:


//--------------------- .nv.shared._Z8edt_passPiii --------------------------
	.section	.nv.shared._Z8edt_passPiii,"aw",@nobits
	.sectionflags	@""
	.align	4
.nv.shared._Z8edt_passPiii:
	.zero		5120


//--------------------- .nv.shared.reserved.0     --------------------------
	.section	.nv.shared.reserved.0,"aw",@nobits
	.weak		__nv_reservedSMEM_offset_0_alias
	.size		__nv_reservedSMEM_offset_0_alias, 0, 64
	.other		__nv_reservedSMEM_offset_0_alias,@"STO_CUDA_RESERVED_SHARED STV_DEFAULT"
__nv_reservedSMEM_offset_0_alias:
	.zero		0
	.zero		64


//--------------------- .nv.shared._Z13extract_zerosPfPiii --------------------------
	.section	.nv.shared._Z13extract_zerosPfPiii,"aw",@nobits
	.sectionflags	@""
.nv.shared._Z13extract_zerosPfPiii:
	.zero		1312


//--------------------- .nv.constant0._Z8edt_passPiii --------------------------
	.section	.nv.constant0._Z8edt_passPiii,"a",@progbits
	.sectionflags	@""
	.align	4
.nv.constant0._Z8edt_passPiii:
	.zero		912


//--------------------- .nv.constant0._Z13extract_zerosPfPiii --------------------------
	.section	.nv.constant0._Z13extract_zerosPfPiii,"a",@progbits
	.sectionflags	@""
	.align	4
.nv.constant0._Z13extract_zerosPfPiii:
	.zero		920


//--------------------- SYMBOLS --------------------------

	.type		.nv.reservedSmem.offset0,@object
	.size		.nv.reservedSmem.offset0,0x4
	.type		.nv.reservedSmem.cap,@object
	.size		.nv.reservedSmem.cap,0x4
